	.headerflags	@"EF_CUDA_TEXMODE_UNIFIED EF_CUDA_64BIT_ADDRESS EF_CUDA_ACCELERATORS EF_CUDA_SM90 EF_CUDA_VIRTUAL_SM(EF_CUDA_SM90)"
	.elftype	@"ET_EXEC"


//--------------------- .nv.info                  --------------------------
	.section	.nv.info,"",@"SHT_CUDA_INFO"
	.align	4


	//----- nvinfo : EIATTR_REGCOUNT
	.align		4
        /*0000*/ 	.byte	0x04, 0x2f
        /*0002*/ 	.short	(.L_3 - .L_2)
	.align		4
.L_2:
        /*0004*/ 	.word	index@(triton_poi_fused__native_batch_norm_legit_no_training_add_convolution_relu_8)
        /*0008*/ 	.word	0x00000018


	//----- nvinfo : EIATTR_MIN_STACK_SIZE
	.align		4
.L_3:
        /*000c*/ 	.byte	0x04, 0x12
        /*000e*/ 	.short	(.L_5 - .L_4)
	.align		4
.L_4:
        /*0010*/ 	.word	index@(triton_poi_fused__native_batch_norm_legit_no_training_add_convolution_relu_8)
        /*0014*/ 	.word	0x00000000


	//----- nvinfo : EIATTR_FRAME_SIZE
	.align		4
.L_5:
        /*0018*/ 	.byte	0x04, 0x11
        /*001a*/ 	.short	(.L_7 - .L_6)
	.align		4
.L_6:
        /*001c*/ 	.word	index@(triton_poi_fused__native_batch_norm_legit_no_training_add_convolution_relu_8)
        /*0020*/ 	.word	0x00000000


	//----- nvinfo : EIATTR_MIN_STACK_SIZE
	.align		4
.L_7:
        /*0024*/ 	.byte	0x04, 0x12
        /*0026*/ 	.short	(.L_9 - .L_8)
	.align		4
.L_8:
        /*0028*/ 	.word	index@(triton_poi_fused__native_batch_norm_legit_no_training_add_convolution_relu_8)
        /*002c*/ 	.word	0x00000000
.L_9:


//--------------------- .nv.info.triton_poi_fused__native_batch_norm_legit_no_training_add_convolution_relu_8 --------------------------
	.section	.nv.info.triton_poi_fused__native_batch_norm_legit_no_training_add_convolution_relu_8,"",@"SHT_CUDA_INFO"
	.sectionflags	@""
	.align	4


	//----- nvinfo : EIATTR_CUDA_API_VERSION
	.align		4
        /*0000*/ 	.byte	0x04, 0x37
        /*0002*/ 	.short	(.L_11 - .L_10)
.L_10:
        /*0004*/ 	.word	0x0000007c


	//----- nvinfo : EIATTR_KPARAM_INFO
	.align		4
.L_11:
        /*0008*/ 	.byte	0x04, 0x17
        /*000a*/ 	.short	(.L_13 - .L_12)
.L_12:
        /*000c*/ 	.word	0x00000000
        /*0010*/ 	.short	0x0008
        /*0012*/ 	.short	0x0040
        /*0014*/ 	.byte	0x00, 0xf0, 0x11, 0x00


	//----- nvinfo : EIATTR_KPARAM_INFO
	.align		4
.L_13:
        /*0018*/ 	.byte	0x04, 0x17
        /*001a*/ 	.short	(.L_15 - .L_14)
.L_14:
        /*001c*/ 	.word	0x00000000
        /*0020*/ 	.short	0x0007
        /*0022*/ 	.short	0x0038
        /*0024*/ 	.byte	0x00, 0xf4, 0x21, 0x00


	//----- nvinfo : EIATTR_KPARAM_INFO
	.align		4
.L_15:
        /*0028*/ 	.byte	0x04, 0x17
        /*002a*/ 	.short	(.L_17 - .L_16)
.L_16:
        /*002c*/ 	.word	0x00000000
        /*0030*/ 	.short	0x0006
        /*0032*/ 	.short	0x0030
        /*0034*/ 	.byte	0x00, 0xf4, 0x21, 0x00


	//----- nvinfo : EIATTR_KPARAM_INFO
	.align		4
.L_17:
        /*0038*/ 	.byte	0x04, 0x17
        /*003a*/ 	.short	(.L_19 - .L_18)
.L_18:
        /*003c*/ 	.word	0x00000000
        /*0040*/ 	.short	0x0005
        /*0042*/ 	.short	0x0028
        /*0044*/ 	.byte	0x00, 0xf4, 0x21, 0x00


	//----- nvinfo : EIATTR_KPARAM_INFO
	.align		4
.L_19:
        /*0048*/ 	.byte	0x04, 0x17
        /*004a*/ 	.short	(.L_21 - .L_20)
.L_20:
        /*004c*/ 	.word	0x00000000
        /*0050*/ 	.short	0x0004
        /*0052*/ 	.short	0x0020
        /*0054*/ 	.byte	0x00, 0xf4, 0x21, 0x00


	//----- nvinfo : EIATTR_KPARAM_INFO
	.align		4
.L_21:
        /*0058*/ 	.byte	0x04, 0x17
        /*005a*/ 	.short	(.L_23 - .L_22)
.L_22:
        /*005c*/ 	.word	0x00000000
        /*0060*/ 	.short	0x0003
        /*0062*/ 	.short	0x0018
        /*0064*/ 	.byte	0x00, 0xf4, 0x21, 0x00


	//----- nvinfo : EIATTR_KPARAM_INFO
	.align		4
.L_23:
        /*0068*/ 	.byte	0x04, 0x17
        /*006a*/ 	.short	(.L_25 - .L_24)
.L_24:
        /*006c*/ 	.word	0x00000000
        /*0070*/ 	.short	0x0002
        /*0072*/ 	.short	0x0010
        /*0074*/ 	.byte	0x00, 0xf4, 0x21, 0x00


	//----- nvinfo : EIATTR_KPARAM_INFO
	.align		4
.L_25:
        /*0078*/ 	.byte	0x04, 0x17
        /*007a*/ 	.short	(.L_27 - .L_26)
.L_26:
        /*007c*/ 	.word	0x00000000
        /*0080*/ 	.short	0x0001
        /*0082*/ 	.short	0x0008
        /*0084*/ 	.byte	0x00, 0xf4, 0x21, 0x00


	//----- nvinfo : EIATTR_KPARAM_INFO
	.align		4
.L_27:
        /*0088*/ 	.byte	0x04, 0x17
        /*008a*/ 	.short	(.L_29 - .L_28)
.L_28:
        /*008c*/ 	.word	0x00000000
        /*0090*/ 	.short	0x0000
        /*0092*/ 	.short	0x0000
        /*0094*/ 	.byte	0x00, 0xf4, 0x21, 0x00


	//----- nvinfo : EIATTR_SPARSE_MMA_MASK
	.align		4
.L_29:
        /*0098*/ 	.byte	0x03, 0x50
        /*009a*/ 	.short	0x0000


	//----- nvinfo : EIATTR_MAXREG_COUNT
	.align		4
        /*009c*/ 	.byte	0x03, 0x1b
        /*009e*/ 	.short	0x00ff


	//----- nvinfo : EIATTR_EXIT_INSTR_OFFSETS
	.align		4
        /*00a0*/ 	.byte	0x04, 0x1c
        /*00a2*/ 	.short	(.L_31 - .L_30)


	//   ....[0]....
.L_30:
        /*00a4*/ 	.word	0x000004c0


	//----- nvinfo : EIATTR_REQNTID
	.align		4
.L_31:
        /*00a8*/ 	.byte	0x04, 0x10
        /*00aa*/ 	.short	(.L_33 - .L_32)
.L_32:
        /*00ac*/ 	.word	0x00000100
        /*00b0*/ 	.word	0x00000001
        /*00b4*/ 	.word	0x00000001


	//----- nvinfo : EIATTR_CBANK_PARAM_SIZE
	.align		4
.L_33:
        /*00b8*/ 	.byte	0x03, 0x19
        /*00ba*/ 	.short	0x0044


	//----- nvinfo : EIATTR_PARAM_CBANK
	.align		4
        /*00bc*/ 	.byte	0x04, 0x0a
        /*00be*/ 	.short	(.L_35 - .L_34)
	.align		4
.L_34:
        /*00c0*/ 	.word	index@(.nv.constant0.triton_poi_fused__native_batch_norm_legit_no_training_add_convolution_relu_8)
        /*00c4*/ 	.short	0x0210
        /*00c6*/ 	.short	0x0044


	//----- nvinfo : EIATTR_SW_WAR
	.align		4
.L_35:
        /*00c8*/ 	.byte	0x04, 0x36
        /*00ca*/ 	.short	(.L_37 - .L_36)
.L_36:
        /*00cc*/ 	.word	0x00000008
.L_37:


//--------------------- .nv.callgraph             --------------------------
	.section	.nv.callgraph,"",@"SHT_CUDA_CALLGRAPH"
	.align	4
	.sectionentsize	8
	.align		4
        /*0000*/ 	.word	0x00000000
	.align		4
        /*0004*/ 	.word	0xffffffff
	.align		4
        /*0008*/ 	.word	0x00000000
	.align		4
        /*000c*/ 	.word	0xfffffffe
	.align		4
        /*0010*/ 	.word	0x00000000
	.align		4
        /*0014*/ 	.word	0xfffffffd
	.align		4
        /*0018*/ 	.word	0x00000000
	.align		4
        /*001c*/ 	.word	0xfffffffc


//--------------------- .nv.constant4             --------------------------
	.section	.nv.constant4,"a",@progbits
	.align	8
	.align		8
.nv.constant4:
        /*0000*/ 	.dword	_$_str
	.align		8
        /*0008*/ 	.dword	_$_str_$_2


//--------------------- .text.triton_poi_fused__native_batch_norm_legit_no_training_add_convolution_relu_8 --------------------------
	.section	.text.triton_poi_fused__native_batch_norm_legit_no_training_add_convolution_relu_8,"ax",@progbits
	.align	128
        .global         triton_poi_fused__native_batch_norm_legit_no_training_add_convolution_relu_8
        .type           triton_poi_fused__native_batch_norm_legit_no_training_add_convolution_relu_8,@function
        .size           triton_poi_fused__native_batch_norm_legit_no_training_add_convolution_relu_8,(.L_x_1 - triton_poi_fused__native_batch_norm_legit_no_training_add_convolution_relu_8)
        .other          triton_poi_fused__native_batch_norm_legit_no_training_add_convolution_relu_8,@"STO_CUDA_ENTRY STV_DEFAULT"
triton_poi_fused__native_batch_norm_legit_no_training_add_convolution_relu_8:
.text.triton_poi_fused__native_batch_norm_legit_no_training_add_convolution_relu_8:
[----:B------:R-:W-:Y:S01]  /*0000*/  LDC R1, c[0x0][0x28] ;  /* 0x00000a00ff017b82 */ /* 0x000fe20000000800 */
[----:B------:R-:W1:Y:S07]  /*0010*/  S2R R0, SR_TID.X ;  /* 0x0000000000007919 */ /* 0x000e6e0000002100 */
[----:B------:R-:W2:Y:S01]  /*0020*/  LDC.64 R4, c[0x0][0x230] ;  /* 0x00008c00ff047b82 */ /* 0x000ea20000000a00 */
[----:B------:R-:W-:Y:S01]  /*0030*/  ULDC.64 UR4, c[0x0][0x208] ;  /* 0x0000820000047ab9 */ /* 0x000fe20000000a00 */
[----:B------:R-:W3:Y:S06]  /*0040*/  S2R R7, SR_CTAID.X ;  /* 0x0000000000077919 */ /* 0x000eec0000002500 */
[----:B------:R-:W4:Y:S08]  /*0050*/  LDC.64 R10, c[0x0][0x218] ;  /* 0x00008600ff0a7b82 */ /* 0x000f300000000a00 */
[----:B------:R-:W5:Y:S08]  /*0060*/  LDC.64 R16, c[0x0][0x240] ;  /* 0x00009000ff107b82 */ /* 0x000f700000000a00 */
[----:B------:R-:W5:Y:S01]  /*0070*/  LDC.64 R18, c[0x0][0x238] ;  /* 0x00008e00ff127b82 */ /* 0x000f620000000a00 */
[----:B-1----:R-:W-:-:S07]  /*0080*/  SHF.L.U32 R0, R0, 0x1, RZ ;  /* 0x0000000100007819 */ /* 0x002fce00000006ff */
[----:B------:R-:W1:Y:S01]  /*0090*/  LDC.64 R12, c[0x0][0x220] ;  /* 0x00008800ff0c7b82 */ /* 0x000e620000000a00 */
[----:B---3--:R-:W-:Y:S02]  /*00a0*/  SHF.R.S32.HI R3, RZ, 0x16, R7 ;  /* 0x00000016ff037819 */ /* 0x008fe40000011407 */
[----:B------:R-:W-:Y:S02]  /*00b0*/  LOP3.LUT R0, R0, 0x1fe, RZ, 0xc0, !PT ;  /* 0x000001fe00007812 */ /* 0x000fe400078ec0ff */
[----:B------:R-:W-:Y:S02]  /*00c0*/  SGXT R3, R3, 0x1 ;  /* 0x000000010303781a */ /* 0x000fe40000000200 */
[----:B------:R-:W-:Y:S02]  /*00d0*/  LEA R0, R7, R0, 0x9 ;  /* 0x0000000007007211 */ /* 0x000fe400078e48ff */
[----:B------:R-:W3:Y:S02]  /*00e0*/  LDC.64 R6, c[0x0][0x228] ;  /* 0x00008a00ff067b82 */ /* 0x000ee40000000a00 */
[----:B------:R-:W-:-:S04]  /*00f0*/  LEA.HI R3, R3, R0, RZ, 0x6 ;  /* 0x0000000003037211 */ /* 0x000fc800078f30ff */
[----:B------:R-:W-:-:S04]  /*0100*/  LOP3.LUT R3, R3, 0xffffffc0, RZ, 0xc0, !PT ;  /* 0xffffffc003037812 */ /* 0x000fc800078ec0ff */
[----:B------:R-:W-:Y:S02]  /*0110*/  IADD3 R14, R0, -R3, RZ ;  /* 0x80000003000e7210 */ /* 0x000fe40007ffe0ff */
[----:B------:R-:W1:Y:S03]  /*0120*/  LDC.64 R2, c[0x0][0x210] ;  /* 0x00008400ff027b82 */ /* 0x000e660000000a00 */
[----:B--2---:R-:W-:-:S06]  /*0130*/  IMAD.WIDE R4, R14, 0x4, R4 ;  /* 0x000000040e047825 */ /* 0x004fcc00078e0204 */
[----:B------:R-:W2:Y:S01]  /*0140*/  LDG.E.EL.64 R4, desc[UR4][R4.64] ;  /* 0x0000000404047981 */ /* 0x000ea2000c2e1b00 */
[----:B----4-:R-:W-:-:S04]  /*0150*/  IMAD.WIDE R10, R14, 0x4, R10 ;  /* 0x000000040e0a7825 */ /* 0x010fc800078e020a */
[C---:B---3--:R-:W-:Y:S02]  /*0160*/  IMAD.WIDE R6, R14.reuse, 0x4, R6 ;  /* 0x000000040e067825 */ /* 0x048fe400078e0206 */
[----:B------:R-:W3:Y:S02]  /*0170*/  LDG.E.EL.64 R10, desc[UR4][R10.64] ;  /* 0x000000040a0a7981 */ /* 0x000ee4000c2e1b00 */
[----:B-----5:R-:W-:Y:S02]  /*0180*/  IMAD.WIDE R16, R14, 0x4, R16 ;  /* 0x000000040e107825 */ /* 0x020fe400078e0210 */
[----:B------:R-:W4:Y:S02]  /*0190*/  LDG.E.EL.64 R6, desc[UR4][R6.64] ;  /* 0x0000000406067981 */ /* 0x000f24000c2e1b00 */
[----:B01----:R-:W-:Y:S02]  /*01a0*/  IMAD.WIDE R2, R0, 0x4, R2 ;  /* 0x0000000400027825 */ /* 0x003fe400078e0202 */
[----:B------:R-:W5:Y:S04]  /*01b0*/  LDG.E.EL.64 R16, desc[UR4][R16.64] ;  /* 0x0000000410107981 */ /* 0x000f68000c2e1b00 */
[----:B------:R-:W3:Y:S01]  /*01c0*/  LDG.E.64 R8, desc[UR4][R2.64] ;  /* 0x0000000402087981 */ /* 0x000ee2000c1e1b00 */
[----:B------:R-:W-:-:S05]  /*01d0*/  IMAD.WIDE R18, R14, 0x4, R18 ;  /* 0x000000040e127825 */ /* 0x000fca00078e0212 */
[----:B------:R-:W5:Y:S01]  /*01e0*/  LDG.E.EL.64 R14, desc[UR4][R18.64] ;  /* 0x00000004120e7981 */ /* 0x000f62000c2e1b00 */
[----:B------:R-:W-:-:S06]  /*01f0*/  IMAD.WIDE R12, R0, 0x4, R12 ;  /* 0x00000004000c7825 */ /* 0x000fcc00078e020c */
[----:B------:R-:W4:Y:S01]  /*0200*/  LDG.E.64 R12, desc[UR4][R12.64] ;  /* 0x000000040c0c7981 */ /* 0x000f22000c1e1b00 */
[----:B--2---:R-:W-:Y:S01]  /*0210*/  FADD R4, R4, 9.9999997473787516356e-06 ;  /* 0x3727c5ac04047421 */ /* 0x004fe20000000000 */
[----:B------:R-:W-:-:S03]  /*0220*/  FADD R5, R5, 9.9999997473787516356e-06 ;  /* 0x3727c5ac05057421 */ /* 0x000fc60000000000 */
[----:B------:R-:W0:Y:S08]  /*0230*/  MUFU.SQRT R20, R4 ;  /* 0x0000000400147308 */ /* 0x000e300000002000 */
[----:B------:R-:W1:Y:S01]  /*0240*/  MUFU.SQRT R21, R5 ;  /* 0x0000000500157308 */ /* 0x000e620000002000 */
[C---:B0-----:R-:W-:Y:S02]  /*0250*/  FSETP.GT.AND P0, PT, R20.reuse, 8.50705917302346158658e+37, PT ;  /* 0x7e8000001400780b */ /* 0x041fe40003f04000 */
[----:B------:R-:W-:-:S02]  /*0260*/  FSETP.GEU.AND P2, PT, R20, 1.175494350822287508e-38, PT ;  /* 0x008000001400780b */ /* 0x000fc40003f4e000 */
[C---:B-1----:R-:W-:Y:S02]  /*0270*/  FSETP.GT.AND P1, PT, R21.reuse, 8.50705917302346158658e+37, PT ;  /* 0x7e8000001500780b */ /* 0x042fe40003f24000 */
[----:B------:R-:W-:-:S07]  /*0280*/  FSETP.GEU.AND P3, PT, R21, 1.175494350822287508e-38, PT ;  /* 0x008000001500780b */ /* 0x000fce0003f6e000 */
[----:B------:R-:W-:Y:S01]  /*0290*/  @P0 FMUL R20, R20, 0.25 ;  /* 0x3e80000014140820 */ /* 0x000fe20000400000 */
[----:B------:R-:W-:-:S03]  /*02a0*/  HFMA2.MMA R4, -RZ, RZ, 1.625, 0 ;  /* 0x3e800000ff047435 */ /* 0x000fc600000001ff */
[----:B------:R-:W-:Y:S01]  /*02b0*/  @!P2 FMUL R20, R20, 16777216 ;  /* 0x4b8000001414a820 */ /* 0x000fe20000400000 */
[----:B------:R-:W-:-:S04]  /*02c0*/  @P1 FMUL R21, R21, 0.25 ;  /* 0x3e80000015151820 */ /* 0x000fc80000400000 */
[----:B------:R-:W-:Y:S01]  /*02d0*/  @!P3 FMUL R21, R21, 16777216 ;  /* 0x4b8000001515b820 */ /* 0x000fe20000400000 */
[----:B------:R-:W0:Y:S01]  /*02e0*/  MUFU.RCP R20, R20 ;  /* 0x0000001400147308 */ /* 0x000e220000001000 */
[----:B------:R-:W-:-:S07]  /*02f0*/  FSEL R5, R4, 1, P0 ;  /* 0x3f80000004057808 */ /* 0x000fce0000000000 */
[----:B------:R-:W1:Y:S01]  /*0300*/  MUFU.RCP R21, R21 ;  /* 0x0000001500157308 */ /* 0x000e620000001000 */
[----:B------:R-:W-:Y:S01]  /*0310*/  FSEL R4, R4, 1, P1 ;  /* 0x3f80000004047808 */ /* 0x000fe20000800000 */
[----:B------:R-:W-:Y:S01]  /*0320*/  @!P2 FMUL R5, R5, 16777216 ;  /* 0x4b8000000505a820 */ /* 0x000fe20000400000 */
[----:B---3--:R-:W-:Y:S01]  /*0330*/  FADD R8, R8, R10 ;  /* 0x0000000a08087221 */ /* 0x008fe20000000000 */
[----:B------:R-:W-:Y:S02]  /*0340*/  FADD R9, R9, R11 ;  /* 0x0000000b09097221 */ /* 0x000fe40000000000 */
[----:B------:R-:W-:Y:S01]  /*0350*/  @!P3 FMUL R4, R4, 16777216 ;  /* 0x4b8000000404b820 */ /* 0x000fe20000400000 */
[----:B0-----:R-:W-:Y:S01]  /*0360*/  FMUL R11, R20, R5 ;  /* 0x00000005140b7220 */ /* 0x001fe20000400000 */
[----:B----4-:R-:W-:Y:S01]  /*0370*/  FADD R6, -R6, R8 ;  /* 0x0000000806067221 */ /* 0x010fe20000000100 */
[----:B------:R-:W-:-:S03]  /*0380*/  FADD R7, -R7, R9 ;  /* 0x0000000907077221 */ /* 0x000fc60000000100 */
[----:B------:R-:W-:Y:S01]  /*0390*/  FMUL R11, R6, R11 ;  /* 0x0000000b060b7220 */ /* 0x000fe20000400000 */
[----:B-1----:R-:W-:Y:S02]  /*03a0*/  FMUL R10, R21, R4 ;  /* 0x00000004150a7220 */ /* 0x002fe40000400000 */
[----:B------:R-:W0:Y:S02]  /*03b0*/  LDC.64 R4, c[0x0][0x248] ;  /* 0x00009200ff047b82 */ /* 0x000e240000000a00 */
[----:B------:R-:W-:Y:S01]  /*03c0*/  FMUL R10, R7, R10 ;  /* 0x0000000a070a7220 */ /* 0x000fe20000400000 */
[----:B-----5:R-:W-:-:S03]  /*03d0*/  FFMA R11, R14, R11, R16 ;  /* 0x0000000b0e0b7223 */ /* 0x020fc60000000010 */
[----:B------:R-:W-:Y:S02]  /*03e0*/  FFMA R10, R15, R10, R17 ;  /* 0x0000000a0f0a7223 */ /* 0x000fe40000000011 */
[----:B------:R-:W-:-:S03]  /*03f0*/  FSETP.GEU.AND P0, PT, R11, RZ, PT ;  /* 0x000000ff0b00720b */ /* 0x000fc60003f0e000 */
[C---:B------:R-:W-:Y:S02]  /*0400*/  FSETP.GEU.AND P1, PT, R10.reuse, RZ, PT ;  /* 0x000000ff0a00720b */ /* 0x040fe40003f2e000 */
[----:B------:R-:W-:Y:S02]  /*0410*/  FSEL R11, R11, RZ, P0 ;  /* 0x000000ff0b0b7208 */ /* 0x000fe40000000000 */
[----:B------:R-:W-:Y:S02]  /*0420*/  FSEL R10, R10, RZ, P1 ;  /* 0x000000ff0a0a7208 */ /* 0x000fe40000800000 */
[----:B------:R-:W-:Y:S01]  /*0430*/  FSETP.GEU.AND P0, PT, R11, -R12, PT ;  /* 0x8000000c0b00720b */ /* 0x000fe20003f0e000 */
[----:B------:R-:W-:Y:S01]  /*0440*/  FADD R11, R12, R11 ;  /* 0x0000000b0c0b7221 */ /* 0x000fe20000000000 */
[----:B------:R-:W-:Y:S01]  /*0450*/  FSETP.GEU.AND P1, PT, R10, -R13, PT ;  /* 0x8000000d0a00720b */ /* 0x000fe20003f2e000 */
[----:B------:R-:W-:-:S03]  /*0460*/  FADD R6, R13, R10 ;  /* 0x0000000a0d067221 */ /* 0x000fc60000000000 */
[----:B------:R-:W-:Y:S01]  /*0470*/  FSEL R10, R11, RZ, P0 ;  /* 0x000000ff0b0a7208 */ /* 0x000fe20000000000 */
[----:B0-----:R-:W-:Y:S01]  /*0480*/  IMAD.WIDE R4, R0, 0x4, R4 ;  /* 0x0000000400047825 */ /* 0x001fe200078e0204 */
[----:B------:R-:W-:Y:S01]  /*0490*/  FSEL R11, R6, RZ, P1 ;  /* 0x000000ff060b7208 */ /* 0x000fe20000800000 */
[----:B------:R-:W-:Y:S04]  /*04a0*/  STG.E.64 desc[UR4][R2.64], R8 ;  /* 0x0000000802007986 */ /* 0x000fe8000c101b04 */
[----:B------:R-:W-:Y:S01]  /*04b0*/  STG.E.64 desc[UR4][R4.64], R10 ;  /* 0x0000000a04007986 */ /* 0x000fe2000c101b04 */
[----:B------:R-:W-:Y:S05]  /*04c0*/  EXIT ;  /* 0x000000000000794d */ /* 0x000fea0003800000 */
.L_x_0:
[----:B------:R-:W-:-:S00]  /*04d0*/  BRA `(.L_x_0) ;  /* 0xfffffffc00fc7947 */ /* 0x000fc0000383ffff */
[----:B------:R-:W-:-:S00]  /*04e0*/  NOP ;  /* 0x0000000000007918 */ /* 0x000fc00000000000 */
        /* <DEDUP_REMOVED lines=9> */
.L_x_1:


//--------------------- .nv.global.init           --------------------------
	.section	.nv.global.init,"aw",@progbits
.nv.global.init:
	.type		_$_str,@object
	.size		_$_str,(_$_str_$_2 - _$_str)
_$_str:
        /*0000*/ 	.byte	0x5f, 0x5f, 0x43, 0x55, 0x44, 0x41, 0x5f, 0x46, 0x54, 0x5a, 0x00
	.type		_$_str_$_2,@object
	.size		_$_str_$_2,(.L_1 - _$_str_$_2)
_$_str_$_2:
        /*000b*/ 	.byte	0x5f, 0x5f, 0x43, 0x55, 0x44, 0x41, 0x5f, 0x50, 0x52, 0x45, 0x43, 0x5f, 0x53, 0x51, 0x52, 0x54
        /*001b*/ 	.byte	0x00
.L_1:


//--------------------- .nv.constant0.triton_poi_fused__native_batch_norm_legit_no_training_add_convolution_relu_8 --------------------------
	.section	.nv.constant0.triton_poi_fused__native_batch_norm_legit_no_training_add_convolution_relu_8,"a",@progbits
	.sectionflags	@""
	.align	4
.nv.constant0.triton_poi_fused__native_batch_norm_legit_no_training_add_convolution_relu_8:
	.zero		596
